//
// Generated by NVIDIA NVVM Compiler
//
// Compiler Build ID: CL-36424714
// Cuda compilation tools, release 13.0, V13.0.88
// Based on NVVM 20.0.0
//

.version 9.0
.target sm_100
.address_size 64

	// .globl	_Z6vecAddPiS_S_i

.visible .entry _Z6vecAddPiS_S_i(
	.param .u64 .ptr .align 1 _Z6vecAddPiS_S_i_param_0,
	.param .u64 .ptr .align 1 _Z6vecAddPiS_S_i_param_1,
	.param .u64 .ptr .align 1 _Z6vecAddPiS_S_i_param_2,
	.param .u32 _Z6vecAddPiS_S_i_param_3
)
{
	.reg .pred 	%p<2>;
	.reg .b32 	%r<9>;
	.reg .b64 	%rd<11>;

	ld.param.u64 	%rd1, [_Z6vecAddPiS_S_i_param_0];
	ld.param.u64 	%rd2, [_Z6vecAddPiS_S_i_param_1];
	ld.param.u64 	%rd3, [_Z6vecAddPiS_S_i_param_2];
	ld.param.u32 	%r2, [_Z6vecAddPiS_S_i_param_3];
	mov.u32 	%r3, %ctaid.x;
	mov.u32 	%r4, %ntid.x;
	mov.u32 	%r5, %tid.x;
	mad.lo.s32 	%r1, %r3, %r4, %r5;
	setp.ge.s32 	%p1, %r1, %r2;
	@%p1 bra 	$L__BB0_2;
	cvta.to.global.u64 	%rd4, %rd1;
	cvta.to.global.u64 	%rd5, %rd2;
	cvta.to.global.u64 	%rd6, %rd3;
	mul.wide.s32 	%rd7, %r1, 4;
	add.s64 	%rd8, %rd4, %rd7;
	ld.global.u32 	%r6, [%rd8];
	add.s64 	%rd9, %rd5, %rd7;
	ld.global.u32 	%r7, [%rd9];
	add.s32 	%r8, %r7, %r6;
	add.s64 	%rd10, %rd6, %rd7;
	st.global.u32 	[%rd10], %r8;
$L__BB0_2:
	ret;

}


// ===== COMPILED SASS (sm_100) =====

	.target	sm_100

	.elftype	@"ET_EXEC"


//--------------------- .note.nv.tkinfo           --------------------------
	.section	.note.nv.tkinfo,"",@"SHT_NOTE"
	.sectionflags	@"SHF_NOTE_NV_TKINFO"
	.tkinfo
        /*0018*/ 	.word	0x00000002
        /*0030*/ 	.string	""
        /*0030*/ 	.string	"ptxas"
        /*0030*/ 	.string	"Cuda compilation tools, release 13.0, V13.0.88"
        /*0030*/ 	.string	"Build cuda_13.0.r13.0/compiler.36424714_0"
        /*0030*/ 	.string	"-arch sm_100 -m 64 "



//--------------------- .note.nv.cuinfo           --------------------------
	.section	.note.nv.cuinfo,"",@"SHT_NOTE"
	.sectionflags	@"SHF_NOTE_NV_CUINFO"
        /*0018*/ 	.short	0x0002
        /*001a*/ 	.short	0x0064
        /*001c*/ 	.short	0x0082
	.zero		2


//--------------------- .nv.info                  --------------------------
	.section	.nv.info,"",@"SHT_CUDA_INFO"
	.align	4


	//----- nvinfo : EIATTR_REGCOUNT
	.align		4
        /*0000*/ 	.byte	0x04, 0x2f
        /*0002*/ 	.short	(.L_1 - .L_0)
	.align		4
.L_0:
        /*0004*/ 	.word	index@(_Z6vecAddPiS_S_i)
        /*0008*/ 	.word	0x0000000c


	//----- nvinfo : EIATTR_FRAME_SIZE
	.align		4
.L_1:
        /*000c*/ 	.byte	0x04, 0x11
        /*000e*/ 	.short	(.L_3 - .L_2)
	.align		4
.L_2:
        /*0010*/ 	.word	index@(_Z6vecAddPiS_S_i)
        /*0014*/ 	.word	0x00000000


	//----- nvinfo : EIATTR_MIN_STACK_SIZE
	.align		4
.L_3:
        /*0018*/ 	.byte	0x04, 0x12
        /*001a*/ 	.short	(.L_5 - .L_4)
	.align		4
.L_4:
        /*001c*/ 	.word	index@(_Z6vecAddPiS_S_i)
        /*0020*/ 	.word	0x00000000
.L_5:


//--------------------- .nv.compat                --------------------------
	.section	.nv.compat,"",@"SHT_CUDA_COMPAT_INFO"
	.align	4
        /*0000*/ 	.byte	0x02, 0x09, 0x00, 0x00, 0x02, 0x02, 0x01, 0x00, 0x02, 0x05, 0x05, 0x00, 0x03, 0x07, 0x01, 0x01
        /*0010*/ 	.byte	0x02, 0x03, 0x00, 0x00, 0x02, 0x06, 0x01, 0x00, 0x04, 0x0b, 0x08, 0x00, 0x09, 0x00, 0x00, 0x00
        /*0020*/ 	.byte	0x00, 0x00, 0x00, 0x00


//--------------------- .nv.info._Z6vecAddPiS_S_i --------------------------
	.section	.nv.info._Z6vecAddPiS_S_i,"",@"SHT_CUDA_INFO"
	.sectionflags	@""
	.align	4


	//----- nvinfo : EIATTR_CUDA_API_VERSION
	.align		4
        /*0000*/ 	.byte	0x04, 0x37
        /*0002*/ 	.short	(.L_7 - .L_6)
.L_6:
        /*0004*/ 	.word	0x00000082


	//----- nvinfo : EIATTR_KPARAM_INFO
	.align		4
.L_7:
        /*0008*/ 	.byte	0x04, 0x17
        /*000a*/ 	.short	(.L_9 - .L_8)
.L_8:
        /*000c*/ 	.word	0x00000000
        /*0010*/ 	.short	0x0003
        /*0012*/ 	.short	0x0018
        /*0014*/ 	.byte	0x00, 0xf0, 0x11, 0x00


	//----- nvinfo : EIATTR_KPARAM_INFO
	.align		4
.L_9:
        /*0018*/ 	.byte	0x04, 0x17
        /*001a*/ 	.short	(.L_11 - .L_10)
.L_10:
        /*001c*/ 	.word	0x00000000
        /*0020*/ 	.short	0x0002
        /*0022*/ 	.short	0x0010
        /*0024*/ 	.byte	0x00, 0xf5, 0x21, 0x00


	//----- nvinfo : EIATTR_KPARAM_INFO
	.align		4
.L_11:
        /*0028*/ 	.byte	0x04, 0x17
        /*002a*/ 	.short	(.L_13 - .L_12)
.L_12:
        /*002c*/ 	.word	0x00000000
        /*0030*/ 	.short	0x0001
        /*0032*/ 	.short	0x0008
        /*0034*/ 	.byte	0x00, 0xf5, 0x21, 0x00


	//----- nvinfo : EIATTR_KPARAM_INFO
	.align		4
.L_13:
        /*0038*/ 	.byte	0x04, 0x17
        /*003a*/ 	.short	(.L_15 - .L_14)
.L_14:
        /*003c*/ 	.word	0x00000000
        /*0040*/ 	.short	0x0000
        /*0042*/ 	.short	0x0000
        /*0044*/ 	.byte	0x00, 0xf5, 0x21, 0x00


	//----- nvinfo : EIATTR_SPARSE_MMA_MASK
	.align		4
.L_15:
        /*0048*/ 	.byte	0x03, 0x50
        /*004a*/ 	.short	0x0000


	//----- nvinfo : EIATTR_MAXREG_COUNT
	.align		4
        /*004c*/ 	.byte	0x03, 0x1b
        /*004e*/ 	.short	0x00ff


	//----- nvinfo : EIATTR_MERCURY_ISA_VERSION
	.align		4
        /*0050*/ 	.byte	0x03, 0x5f
        /*0052*/ 	.short	0x0101


	//----- nvinfo : EIATTR_VRC_CTA_INIT_COUNT
	.align		4
        /*0054*/ 	.byte	0x02, 0x4a
	.zero		1
	.zero		1


	//----- nvinfo : EIATTR_EXIT_INSTR_OFFSETS
	.align		4
        /*0058*/ 	.byte	0x04, 0x1c
        /*005a*/ 	.short	(.L_17 - .L_16)


	//   ....[0]....
.L_16:
        /*005c*/ 	.word	0x00000070


	//   ....[1]....
        /*0060*/ 	.word	0x00000130


	//----- nvinfo : EIATTR_CBANK_PARAM_SIZE
	.align		4
.L_17:
        /*0064*/ 	.byte	0x03, 0x19
        /*0066*/ 	.short	0x001c


	//----- nvinfo : EIATTR_PARAM_CBANK
	.align		4
        /*0068*/ 	.byte	0x04, 0x0a
        /*006a*/ 	.short	(.L_19 - .L_18)
	.align		4
.L_18:
        /*006c*/ 	.word	index@(.nv.constant0._Z6vecAddPiS_S_i)
        /*0070*/ 	.short	0x0380
        /*0072*/ 	.short	0x001c


	//----- nvinfo : EIATTR_SW_WAR
	.align		4
.L_19:
        /*0074*/ 	.byte	0x04, 0x36
        /*0076*/ 	.short	(.L_21 - .L_20)
.L_20:
        /*0078*/ 	.word	0x00000008
.L_21:


//--------------------- .nv.callgraph             --------------------------
	.section	.nv.callgraph,"",@"SHT_CUDA_CALLGRAPH"
	.align	4
	.sectionentsize	8
	.align		4
        /*0000*/ 	.word	0x00000000
	.align		4
        /*0004*/ 	.word	0xffffffff
	.align		4
        /*0008*/ 	.word	0x00000000
	.align		4
        /*000c*/ 	.word	0xfffffffe
	.align		4
        /*0010*/ 	.word	0x00000000
	.align		4
        /*0014*/ 	.word	0xfffffffd
	.align		4
        /*0018*/ 	.word	0x00000000
	.align		4
        /*001c*/ 	.word	0xfffffffc


//--------------------- .text._Z6vecAddPiS_S_i    --------------------------
	.section	.text._Z6vecAddPiS_S_i,"ax",@progbits
	.align	128
        .global         _Z6vecAddPiS_S_i
        .type           _Z6vecAddPiS_S_i,@function
        .size           _Z6vecAddPiS_S_i,(.L_x_1 - _Z6vecAddPiS_S_i)
        .other          _Z6vecAddPiS_S_i,@"STO_CUDA_ENTRY STV_DEFAULT"
_Z6vecAddPiS_S_i:
.text._Z6vecAddPiS_S_i:
[----:B------:R-:W-:Y:S01]  /*0000*/  LDC R1, c[0x0][0x37c] ;  /* 0x0000df00ff017b82 */ /* 0x000fe20000000800 */
[----:B------:R-:W0:Y:S07]  /*0010*/  S2R R0, SR_TID.X ;  /* 0x0000000000007919 */ /* 0x000e2e0000002100 */
[----:B------:R-:W0:Y:S01]  /*0020*/  S2UR UR4, SR_CTAID.X ;  /* 0x00000000000479c3 */ /* 0x000e220000002500 */
[----:B------:R-:W1:Y:S07]  /*0030*/  LDCU UR5, c[0x0][0x398] ;  /* 0x00007300ff0577ac */ /* 0x000e6e0008000800 */
[----:B------:R-:W0:Y:S02]  /*0040*/  LDC R9, c[0x0][0x360] ;  /* 0x0000d800ff097b82 */ /* 0x000e240000000800 */
[----:B0-----:R-:W-:-:S05]  /*0050*/  IMAD R9, R9, UR4, R0 ;  /* 0x0000000409097c24 */ /* 0x001fca000f8e0200 */
[----:B-1----:R-:W-:-:S13]  /*0060*/  ISETP.GE.AND P0, PT, R9, UR5, PT ;  /* 0x0000000509007c0c */ /* 0x002fda000bf06270 */
[----:B------:R-:W-:Y:S05]  /*0070*/  @P0 EXIT ;  /* 0x000000000000094d */ /* 0x000fea0003800000 */
[----:B------:R-:W0:Y:S01]  /*0080*/  LDC.64 R2, c[0x0][0x380] ;  /* 0x0000e000ff027b82 */ /* 0x000e220000000a00 */
[----:B------:R-:W1:Y:S07]  /*0090*/  LDCU.64 UR4, c[0x0][0x358] ;  /* 0x00006b00ff0477ac */ /* 0x000e6e0008000a00 */
[----:B------:R-:W2:Y:S08]  /*00a0*/  LDC.64 R4, c[0x0][0x388] ;  /* 0x0000e200ff047b82 */ /* 0x000eb00000000a00 */
[----:B------:R-:W3:Y:S01]  /*00b0*/  LDC.64 R6, c[0x0][0x390] ;  /* 0x0000e400ff067b82 */ /* 0x000ee20000000a00 */
[----:B0-----:R-:W-:-:S06]  /*00c0*/  IMAD.WIDE R2, R9, 0x4, R2 ;  /* 0x0000000409027825 */ /* 0x001fcc00078e0202 */
[----:B-1----:R-:W4:Y:S01]  /*00d0*/  LDG.E R2, desc[UR4][R2.64] ;  /* 0x0000000402027981 */ /* 0x002f22000c1e1900 */
[----:B--2---:R-:W-:-:S06]  /*00e0*/  IMAD.WIDE R4, R9, 0x4, R4 ;  /* 0x0000000409047825 */ /* 0x004fcc00078e0204 */
[----:B------:R-:W4:Y:S01]  /*00f0*/  LDG.E R5, desc[UR4][R4.64] ;  /* 0x0000000404057981 */ /* 0x000f22000c1e1900 */
[----:B---3--:R-:W-:Y:S01]  /*0100*/  IMAD.WIDE R6, R9, 0x4, R6 ;  /* 0x0000000409067825 */ /* 0x008fe200078e0206 */
[----:B----4-:R-:W-:-:S05]  /*0110*/  IADD3 R9, PT, PT, R2, R5, RZ ;  /* 0x0000000502097210 */ /* 0x010fca0007ffe0ff */
[----:B------:R-:W-:Y:S01]  /*0120*/  STG.E desc[UR4][R6.64], R9 ;  /* 0x0000000906007986 */ /* 0x000fe2000c101904 */
[----:B------:R-:W-:Y:S05]  /*0130*/  EXIT ;  /* 0x000000000000794d */ /* 0x000fea0003800000 */
.L_x_0:
[----:B------:R-:W-:-:S00]  /*0140*/  BRA `(.L_x_0) ;  /* 0xfffffffc00fc7947 */ /* 0x000fc0000383ffff */
[----:B------:R-:W-:-:S00]  /*0150*/  NOP ;  /* 0x0000000000007918 */ /* 0x000fc00000000000 */
        /* <DEDUP_REMOVED lines=10> */
.L_x_1:


//--------------------- .nv.shared.reserved.0     --------------------------
	.section	.nv.shared.reserved.0,"aw",@nobits
	.weak		__nv_reservedSMEM_offset_0_alias
	.size		__nv_reservedSMEM_offset_0_alias, 0, 64
	.other		__nv_reservedSMEM_offset_0_alias,@"STO_CUDA_RESERVED_SHARED STV_DEFAULT"
__nv_reservedSMEM_offset_0_alias:
	.zero		0
	.zero		64


//--------------------- .nv.constant0._Z6vecAddPiS_S_i --------------------------
	.section	.nv.constant0._Z6vecAddPiS_S_i,"a",@progbits
	.sectionflags	@""
	.align	4
.nv.constant0._Z6vecAddPiS_S_i:
	.zero		924


//--------------------- SYMBOLS --------------------------

	.type		.nv.reservedSmem.offset0,@object
	.size		.nv.reservedSmem.offset0,0x4
